//
// Generated by NVIDIA NVVM Compiler
//
// Compiler Build ID: CL-36424714
// Cuda compilation tools, release 13.0, V13.0.88
// Based on NVVM 20.0.0
//

.version 9.0
.target sm_100
.address_size 64

	// .globl	_Z9vectorAddiPiS_S_

.visible .entry _Z9vectorAddiPiS_S_(
	.param .u32 _Z9vectorAddiPiS_S__param_0,
	.param .u64 .ptr .align 1 _Z9vectorAddiPiS_S__param_1,
	.param .u64 .ptr .align 1 _Z9vectorAddiPiS_S__param_2,
	.param .u64 .ptr .align 1 _Z9vectorAddiPiS_S__param_3
)
{
	.reg .pred 	%p<2>;
	.reg .b32 	%r<9>;
	.reg .b64 	%rd<11>;

	ld.param.u32 	%r2, [_Z9vectorAddiPiS_S__param_0];
	ld.param.u64 	%rd1, [_Z9vectorAddiPiS_S__param_1];
	ld.param.u64 	%rd2, [_Z9vectorAddiPiS_S__param_2];
	ld.param.u64 	%rd3, [_Z9vectorAddiPiS_S__param_3];
	mov.u32 	%r3, %ctaid.x;
	mov.u32 	%r4, %ntid.x;
	mov.u32 	%r5, %tid.x;
	mad.lo.s32 	%r1, %r3, %r4, %r5;
	setp.ge.s32 	%p1, %r1, %r2;
	@%p1 bra 	$L__BB0_2;
	cvta.to.global.u64 	%rd4, %rd1;
	cvta.to.global.u64 	%rd5, %rd2;
	cvta.to.global.u64 	%rd6, %rd3;
	mul.wide.s32 	%rd7, %r1, 4;
	add.s64 	%rd8, %rd4, %rd7;
	ld.global.u32 	%r6, [%rd8];
	add.s64 	%rd9, %rd5, %rd7;
	ld.global.u32 	%r7, [%rd9];
	add.s32 	%r8, %r7, %r6;
	add.s64 	%rd10, %rd6, %rd7;
	st.global.u32 	[%rd10], %r8;
$L__BB0_2:
	ret;

}


// ===== COMPILED SASS (sm_100) =====

	.target	sm_100

	.elftype	@"ET_EXEC"


//--------------------- .note.nv.tkinfo           --------------------------
	.section	.note.nv.tkinfo,"",@"SHT_NOTE"
	.sectionflags	@"SHF_NOTE_NV_TKINFO"
	.tkinfo
        /*0018*/ 	.word	0x00000002
        /*0030*/ 	.string	""
        /*0030*/ 	.string	"ptxas"
        /*0030*/ 	.string	"Cuda compilation tools, release 13.0, V13.0.88"
        /*0030*/ 	.string	"Build cuda_13.0.r13.0/compiler.36424714_0"
        /*0030*/ 	.string	"-arch sm_100 -m 64 "



//--------------------- .note.nv.cuinfo           --------------------------
	.section	.note.nv.cuinfo,"",@"SHT_NOTE"
	.sectionflags	@"SHF_NOTE_NV_CUINFO"
        /*0018*/ 	.short	0x0002
        /*001a*/ 	.short	0x0064
        /*001c*/ 	.short	0x0082
	.zero		2


//--------------------- .nv.info                  --------------------------
	.section	.nv.info,"",@"SHT_CUDA_INFO"
	.align	4


	//----- nvinfo : EIATTR_REGCOUNT
	.align		4
        /*0000*/ 	.byte	0x04, 0x2f
        /*0002*/ 	.short	(.L_1 - .L_0)
	.align		4
.L_0:
        /*0004*/ 	.word	index@(_Z9vectorAddiPiS_S_)
        /*0008*/ 	.word	0x0000000c


	//----- nvinfo : EIATTR_FRAME_SIZE
	.align		4
.L_1:
        /*000c*/ 	.byte	0x04, 0x11
        /*000e*/ 	.short	(.L_3 - .L_2)
	.align		4
.L_2:
        /*0010*/ 	.word	index@(_Z9vectorAddiPiS_S_)
        /*0014*/ 	.word	0x00000000


	//----- nvinfo : EIATTR_MIN_STACK_SIZE
	.align		4
.L_3:
        /*0018*/ 	.byte	0x04, 0x12
        /*001a*/ 	.short	(.L_5 - .L_4)
	.align		4
.L_4:
        /*001c*/ 	.word	index@(_Z9vectorAddiPiS_S_)
        /*0020*/ 	.word	0x00000000
.L_5:


//--------------------- .nv.compat                --------------------------
	.section	.nv.compat,"",@"SHT_CUDA_COMPAT_INFO"
	.align	4
        /*0000*/ 	.byte	0x02, 0x09, 0x00, 0x00, 0x02, 0x02, 0x01, 0x00, 0x02, 0x05, 0x05, 0x00, 0x03, 0x07, 0x01, 0x01
        /*0010*/ 	.byte	0x02, 0x03, 0x00, 0x00, 0x02, 0x06, 0x01, 0x00, 0x04, 0x0b, 0x08, 0x00, 0x09, 0x00, 0x00, 0x00
        /*0020*/ 	.byte	0x00, 0x00, 0x00, 0x00


//--------------------- .nv.info._Z9vectorAddiPiS_S_ --------------------------
	.section	.nv.info._Z9vectorAddiPiS_S_,"",@"SHT_CUDA_INFO"
	.sectionflags	@""
	.align	4


	//----- nvinfo : EIATTR_CUDA_API_VERSION
	.align		4
        /*0000*/ 	.byte	0x04, 0x37
        /*0002*/ 	.short	(.L_7 - .L_6)
.L_6:
        /*0004*/ 	.word	0x00000082


	//----- nvinfo : EIATTR_KPARAM_INFO
	.align		4
.L_7:
        /*0008*/ 	.byte	0x04, 0x17
        /*000a*/ 	.short	(.L_9 - .L_8)
.L_8:
        /*000c*/ 	.word	0x00000000
        /*0010*/ 	.short	0x0003
        /*0012*/ 	.short	0x0018
        /*0014*/ 	.byte	0x00, 0xf5, 0x21, 0x00


	//----- nvinfo : EIATTR_KPARAM_INFO
	.align		4
.L_9:
        /*0018*/ 	.byte	0x04, 0x17
        /*001a*/ 	.short	(.L_11 - .L_10)
.L_10:
        /*001c*/ 	.word	0x00000000
        /*0020*/ 	.short	0x0002
        /*0022*/ 	.short	0x0010
        /*0024*/ 	.byte	0x00, 0xf5, 0x21, 0x00


	//----- nvinfo : EIATTR_KPARAM_INFO
	.align		4
.L_11:
        /*0028*/ 	.byte	0x04, 0x17
        /*002a*/ 	.short	(.L_13 - .L_12)
.L_12:
        /*002c*/ 	.word	0x00000000
        /*0030*/ 	.short	0x0001
        /*0032*/ 	.short	0x0008
        /*0034*/ 	.byte	0x00, 0xf5, 0x21, 0x00


	//----- nvinfo : EIATTR_KPARAM_INFO
	.align		4
.L_13:
        /*0038*/ 	.byte	0x04, 0x17
        /*003a*/ 	.short	(.L_15 - .L_14)
.L_14:
        /*003c*/ 	.word	0x00000000
        /*0040*/ 	.short	0x0000
        /*0042*/ 	.short	0x0000
        /*0044*/ 	.byte	0x00, 0xf0, 0x11, 0x00


	//----- nvinfo : EIATTR_SPARSE_MMA_MASK
	.align		4
.L_15:
        /*0048*/ 	.byte	0x03, 0x50
        /*004a*/ 	.short	0x0000


	//----- nvinfo : EIATTR_MAXREG_COUNT
	.align		4
        /*004c*/ 	.byte	0x03, 0x1b
        /*004e*/ 	.short	0x00ff


	//----- nvinfo : EIATTR_MERCURY_ISA_VERSION
	.align		4
        /*0050*/ 	.byte	0x03, 0x5f
        /*0052*/ 	.short	0x0101


	//----- nvinfo : EIATTR_VRC_CTA_INIT_COUNT
	.align		4
        /*0054*/ 	.byte	0x02, 0x4a
	.zero		1
	.zero		1


	//----- nvinfo : EIATTR_EXIT_INSTR_OFFSETS
	.align		4
        /*0058*/ 	.byte	0x04, 0x1c
        /*005a*/ 	.short	(.L_17 - .L_16)


	//   ....[0]....
.L_16:
        /*005c*/ 	.word	0x00000070


	//   ....[1]....
        /*0060*/ 	.word	0x00000130


	//----- nvinfo : EIATTR_CBANK_PARAM_SIZE
	.align		4
.L_17:
        /*0064*/ 	.byte	0x03, 0x19
        /*0066*/ 	.short	0x0020


	//----- nvinfo : EIATTR_PARAM_CBANK
	.align		4
        /*0068*/ 	.byte	0x04, 0x0a
        /*006a*/ 	.short	(.L_19 - .L_18)
	.align		4
.L_18:
        /*006c*/ 	.word	index@(.nv.constant0._Z9vectorAddiPiS_S_)
        /*0070*/ 	.short	0x0380
        /*0072*/ 	.short	0x0020


	//----- nvinfo : EIATTR_SW_WAR
	.align		4
.L_19:
        /*0074*/ 	.byte	0x04, 0x36
        /*0076*/ 	.short	(.L_21 - .L_20)
.L_20:
        /*0078*/ 	.word	0x00000008
.L_21:


//--------------------- .nv.callgraph             --------------------------
	.section	.nv.callgraph,"",@"SHT_CUDA_CALLGRAPH"
	.align	4
	.sectionentsize	8
	.align		4
        /*0000*/ 	.word	0x00000000
	.align		4
        /*0004*/ 	.word	0xffffffff
	.align		4
        /*0008*/ 	.word	0x00000000
	.align		4
        /*000c*/ 	.word	0xfffffffe
	.align		4
        /*0010*/ 	.word	0x00000000
	.align		4
        /*0014*/ 	.word	0xfffffffd
	.align		4
        /*0018*/ 	.word	0x00000000
	.align		4
        /*001c*/ 	.word	0xfffffffc


//--------------------- .text._Z9vectorAddiPiS_S_ --------------------------
	.section	.text._Z9vectorAddiPiS_S_,"ax",@progbits
	.align	128
        .global         _Z9vectorAddiPiS_S_
        .type           _Z9vectorAddiPiS_S_,@function
        .size           _Z9vectorAddiPiS_S_,(.L_x_1 - _Z9vectorAddiPiS_S_)
        .other          _Z9vectorAddiPiS_S_,@"STO_CUDA_ENTRY STV_DEFAULT"
_Z9vectorAddiPiS_S_:
.text._Z9vectorAddiPiS_S_:
[----:B------:R-:W-:Y:S01]  /*0000*/  LDC R1, c[0x0][0x37c] ;  /* 0x0000df00ff017b82 */ /* 0x000fe20000000800 */
[----:B------:R-:W0:Y:S07]  /*0010*/  S2R R0, SR_TID.X ;  /* 0x0000000000007919 */ /* 0x000e2e0000002100 */
[----:B------:R-:W0:Y:S01]  /*0020*/  S2UR UR4, SR_CTAID.X ;  /* 0x00000000000479c3 */ /* 0x000e220000002500 */
[----:B------:R-:W1:Y:S07]  /*0030*/  LDCU UR5, c[0x0][0x380] ;  /* 0x00007000ff0577ac */ /* 0x000e6e0008000800 */
[----:B------:R-:W0:Y:S02]  /*0040*/  LDC R9, c[0x0][0x360] ;  /* 0x0000d800ff097b82 */ /* 0x000e240000000800 */
[----:B0-----:R-:W-:-:S05]  /*0050*/  IMAD R9, R9, UR4, R0 ;  /* 0x0000000409097c24 */ /* 0x001fca000f8e0200 */
[----:B-1----:R-:W-:-:S13]  /*0060*/  ISETP.GE.AND P0, PT, R9, UR5, PT ;  /* 0x0000000509007c0c */ /* 0x002fda000bf06270 */
[----:B------:R-:W-:Y:S05]  /*0070*/  @P0 EXIT ;  /* 0x000000000000094d */ /* 0x000fea0003800000 */
[----:B------:R-:W0:Y:S01]  /*0080*/  LDC.64 R2, c[0x0][0x388] ;  /* 0x0000e200ff027b82 */ /* 0x000e220000000a00 */
[----:B------:R-:W1:Y:S07]  /*0090*/  LDCU.64 UR4, c[0x0][0x358] ;  /* 0x00006b00ff0477ac */ /* 0x000e6e0008000a00 */
[----:B------:R-:W2:Y:S08]  /*00a0*/  LDC.64 R4, c[0x0][0x390] ;  /* 0x0000e400ff047b82 */ /* 0x000eb00000000a00 */
[----:B------:R-:W3:Y:S01]  /*00b0*/  LDC.64 R6, c[0x0][0x398] ;  /* 0x0000e600ff067b82 */ /* 0x000ee20000000a00 */
[----:B0-----:R-:W-:-:S06]  /*00c0*/  IMAD.WIDE R2, R9, 0x4, R2 ;  /* 0x0000000409027825 */ /* 0x001fcc00078e0202 */
[----:B-1----:R-:W4:Y:S01]  /*00d0*/  LDG.E R2, desc[UR4][R2.64] ;  /* 0x0000000402027981 */ /* 0x002f22000c1e1900 */
[----:B--2---:R-:W-:-:S06]  /*00e0*/  IMAD.WIDE R4, R9, 0x4, R4 ;  /* 0x0000000409047825 */ /* 0x004fcc00078e0204 */
[----:B------:R-:W4:Y:S01]  /*00f0*/  LDG.E R5, desc[UR4][R4.64] ;  /* 0x0000000404057981 */ /* 0x000f22000c1e1900 */
[----:B---3--:R-:W-:Y:S01]  /*0100*/  IMAD.WIDE R6, R9, 0x4, R6 ;  /* 0x0000000409067825 */ /* 0x008fe200078e0206 */
[----:B----4-:R-:W-:-:S05]  /*0110*/  IADD3 R9, PT, PT, R2, R5, RZ ;  /* 0x0000000502097210 */ /* 0x010fca0007ffe0ff */
[----:B------:R-:W-:Y:S01]  /*0120*/  STG.E desc[UR4][R6.64], R9 ;  /* 0x0000000906007986 */ /* 0x000fe2000c101904 */
[----:B------:R-:W-:Y:S05]  /*0130*/  EXIT ;  /* 0x000000000000794d */ /* 0x000fea0003800000 */
.L_x_0:
[----:B------:R-:W-:-:S00]  /*0140*/  BRA `(.L_x_0) ;  /* 0xfffffffc00fc7947 */ /* 0x000fc0000383ffff */
[----:B------:R-:W-:-:S00]  /*0150*/  NOP ;  /* 0x0000000000007918 */ /* 0x000fc00000000000 */
        /* <DEDUP_REMOVED lines=10> */
.L_x_1:


//--------------------- .nv.shared.reserved.0     --------------------------
	.section	.nv.shared.reserved.0,"aw",@nobits
	.weak		__nv_reservedSMEM_offset_0_alias
	.size		__nv_reservedSMEM_offset_0_alias, 0, 64
	.other		__nv_reservedSMEM_offset_0_alias,@"STO_CUDA_RESERVED_SHARED STV_DEFAULT"
__nv_reservedSMEM_offset_0_alias:
	.zero		0
	.zero		64


//--------------------- .nv.constant0._Z9vectorAddiPiS_S_ --------------------------
	.section	.nv.constant0._Z9vectorAddiPiS_S_,"a",@progbits
	.sectionflags	@""
	.align	4
.nv.constant0._Z9vectorAddiPiS_S_:
	.zero		928


//--------------------- SYMBOLS --------------------------

	.type		.nv.reservedSmem.offset0,@object
	.size		.nv.reservedSmem.offset0,0x4
